//
// Generated by NVIDIA NVVM Compiler
//
// Compiler Build ID: CL-36424714
// Cuda compilation tools, release 13.0, V13.0.88
// Based on NVVM 20.0.0
//

.version 9.0
.target sm_100
.address_size 64

	// .globl	_Z20MatmulPracticeKernelPfS_S_i

.visible .entry _Z20MatmulPracticeKernelPfS_S_i(
	.param .u64 .ptr .align 1 _Z20MatmulPracticeKernelPfS_S_i_param_0,
	.param .u64 .ptr .align 1 _Z20MatmulPracticeKernelPfS_S_i_param_1,
	.param .u64 .ptr .align 1 _Z20MatmulPracticeKernelPfS_S_i_param_2,
	.param .u32 _Z20MatmulPracticeKernelPfS_S_i_param_3
)
{
	.reg .pred 	%p<10>;
	.reg .b32 	%r<64>;
	.reg .b32 	%f<68>;
	.reg .b64 	%rd<65>;

	ld.param.u64 	%rd10, [_Z20MatmulPracticeKernelPfS_S_i_param_0];
	ld.param.u64 	%rd11, [_Z20MatmulPracticeKernelPfS_S_i_param_1];
	ld.param.u64 	%rd9, [_Z20MatmulPracticeKernelPfS_S_i_param_2];
	ld.param.u32 	%r37, [_Z20MatmulPracticeKernelPfS_S_i_param_3];
	cvta.to.global.u64 	%rd1, %rd11;
	cvta.to.global.u64 	%rd2, %rd10;
	mov.u32 	%r1, %tid.y;
	mov.u32 	%r2, %tid.x;
	setp.lt.s32 	%p1, %r37, 1;
	mov.f32 	%f67, 0f00000000;
	@%p1 bra 	$L__BB0_12;
	mul.lo.s32 	%r3, %r37, %r1;
	and.b32  	%r4, %r37, 7;
	setp.lt.u32 	%p2, %r37, 8;
	mov.f32 	%f67, 0f00000000;
	mov.b32 	%r62, 0;
	@%p2 bra 	$L__BB0_4;
	and.b32  	%r62, %r37, 2147483640;
	neg.s32 	%r60, %r62;
	add.s32 	%r59, %r2, %r37;
	shl.b32 	%r8, %r37, 3;
	shl.b32 	%r39, %r37, 1;
	add.s32 	%r58, %r2, %r39;
	mad.lo.s32 	%r57, %r37, 3, %r2;
	shl.b32 	%r40, %r37, 2;
	add.s32 	%r56, %r2, %r40;
	mad.lo.s32 	%r55, %r37, 5, %r2;
	mad.lo.s32 	%r54, %r37, 6, %r2;
	mad.lo.s32 	%r53, %r37, 7, %r2;
	mul.wide.u32 	%rd12, %r2, 4;
	add.s64 	%rd64, %rd1, %rd12;
	mul.wide.u32 	%rd13, %r3, 4;
	add.s64 	%rd14, %rd13, %rd2;
	add.s64 	%rd63, %rd14, 16;
	mov.f32 	%f67, 0f00000000;
	mul.wide.u32 	%rd29, %r8, 4;
$L__BB0_3:
	.pragma "nounroll";
	ld.global.f32 	%f17, [%rd63+-16];
	ld.global.f32 	%f18, [%rd64];
	fma.rn.f32 	%f19, %f17, %f18, %f67;
	ld.global.f32 	%f20, [%rd63+-12];
	mul.wide.u32 	%rd15, %r59, 4;
	add.s64 	%rd16, %rd1, %rd15;
	ld.global.f32 	%f21, [%rd16];
	fma.rn.f32 	%f22, %f20, %f21, %f19;
	ld.global.f32 	%f23, [%rd63+-8];
	mul.wide.u32 	%rd17, %r58, 4;
	add.s64 	%rd18, %rd1, %rd17;
	ld.global.f32 	%f24, [%rd18];
	fma.rn.f32 	%f25, %f23, %f24, %f22;
	ld.global.f32 	%f26, [%rd63+-4];
	mul.wide.u32 	%rd19, %r57, 4;
	add.s64 	%rd20, %rd1, %rd19;
	ld.global.f32 	%f27, [%rd20];
	fma.rn.f32 	%f28, %f26, %f27, %f25;
	ld.global.f32 	%f29, [%rd63];
	mul.wide.u32 	%rd21, %r56, 4;
	add.s64 	%rd22, %rd1, %rd21;
	ld.global.f32 	%f30, [%rd22];
	fma.rn.f32 	%f31, %f29, %f30, %f28;
	ld.global.f32 	%f32, [%rd63+4];
	mul.wide.u32 	%rd23, %r55, 4;
	add.s64 	%rd24, %rd1, %rd23;
	ld.global.f32 	%f33, [%rd24];
	fma.rn.f32 	%f34, %f32, %f33, %f31;
	ld.global.f32 	%f35, [%rd63+8];
	mul.wide.u32 	%rd25, %r54, 4;
	add.s64 	%rd26, %rd1, %rd25;
	ld.global.f32 	%f36, [%rd26];
	fma.rn.f32 	%f37, %f35, %f36, %f34;
	ld.global.f32 	%f38, [%rd63+12];
	mul.wide.u32 	%rd27, %r53, 4;
	add.s64 	%rd28, %rd1, %rd27;
	ld.global.f32 	%f39, [%rd28];
	fma.rn.f32 	%f67, %f38, %f39, %f37;
	add.s32 	%r60, %r60, 8;
	add.s32 	%r59, %r59, %r8;
	add.s32 	%r58, %r58, %r8;
	add.s32 	%r57, %r57, %r8;
	add.s32 	%r56, %r56, %r8;
	add.s32 	%r55, %r55, %r8;
	add.s32 	%r54, %r54, %r8;
	add.s32 	%r53, %r53, %r8;
	add.s64 	%rd64, %rd64, %rd29;
	add.s64 	%rd63, %rd63, 32;
	setp.ne.s32 	%p3, %r60, 0;
	@%p3 bra 	$L__BB0_3;
$L__BB0_4:
	setp.eq.s32 	%p4, %r4, 0;
	@%p4 bra 	$L__BB0_12;
	and.b32  	%r32, %r37, 3;
	setp.lt.u32 	%p5, %r4, 4;
	@%p5 bra 	$L__BB0_7;
	add.s32 	%r41, %r62, %r3;
	mul.wide.u32 	%rd30, %r41, 4;
	add.s64 	%rd31, %rd2, %rd30;
	ld.global.f32 	%f41, [%rd31];
	mad.lo.s32 	%r42, %r62, %r37, %r2;
	mul.wide.u32 	%rd32, %r42, 4;
	add.s64 	%rd33, %rd1, %rd32;
	ld.global.f32 	%f42, [%rd33];
	fma.rn.f32 	%f43, %f41, %f42, %f67;
	cvt.u64.u32 	%rd34, %r3;
	cvt.u64.u32 	%rd35, %r62;
	add.s64 	%rd36, %rd35, %rd34;
	shl.b64 	%rd37, %rd36, 2;
	add.s64 	%rd38, %rd2, %rd37;
	ld.global.f32 	%f44, [%rd38+4];
	add.s32 	%r43, %r42, %r37;
	mul.wide.u32 	%rd39, %r43, 4;
	add.s64 	%rd40, %rd1, %rd39;
	ld.global.f32 	%f45, [%rd40];
	fma.rn.f32 	%f46, %f44, %f45, %f43;
	ld.global.f32 	%f47, [%rd38+8];
	add.s32 	%r44, %r43, %r37;
	mul.wide.u32 	%rd41, %r44, 4;
	add.s64 	%rd42, %rd1, %rd41;
	ld.global.f32 	%f48, [%rd42];
	fma.rn.f32 	%f49, %f47, %f48, %f46;
	ld.global.f32 	%f50, [%rd38+12];
	add.s32 	%r45, %r44, %r37;
	mul.wide.u32 	%rd43, %r45, 4;
	add.s64 	%rd44, %rd1, %rd43;
	ld.global.f32 	%f51, [%rd44];
	fma.rn.f32 	%f67, %f50, %f51, %f49;
	add.s32 	%r62, %r62, 4;
$L__BB0_7:
	setp.eq.s32 	%p6, %r32, 0;
	@%p6 bra 	$L__BB0_12;
	setp.eq.s32 	%p7, %r32, 1;
	@%p7 bra 	$L__BB0_10;
	add.s32 	%r46, %r62, %r3;
	mul.wide.u32 	%rd45, %r46, 4;
	add.s64 	%rd46, %rd2, %rd45;
	ld.global.f32 	%f53, [%rd46];
	mad.lo.s32 	%r47, %r62, %r37, %r2;
	mul.wide.u32 	%rd47, %r47, 4;
	add.s64 	%rd48, %rd1, %rd47;
	ld.global.f32 	%f54, [%rd48];
	fma.rn.f32 	%f55, %f53, %f54, %f67;
	cvt.u64.u32 	%rd49, %r3;
	cvt.u64.u32 	%rd50, %r62;
	add.s64 	%rd51, %rd50, %rd49;
	shl.b64 	%rd52, %rd51, 2;
	add.s64 	%rd53, %rd2, %rd52;
	ld.global.f32 	%f56, [%rd53+4];
	add.s32 	%r48, %r47, %r37;
	mul.wide.u32 	%rd54, %r48, 4;
	add.s64 	%rd55, %rd1, %rd54;
	ld.global.f32 	%f57, [%rd55];
	fma.rn.f32 	%f67, %f56, %f57, %f55;
	add.s32 	%r62, %r62, 2;
$L__BB0_10:
	and.b32  	%r49, %r37, 1;
	setp.eq.b32 	%p8, %r49, 1;
	not.pred 	%p9, %p8;
	@%p9 bra 	$L__BB0_12;
	add.s32 	%r50, %r62, %r3;
	mul.wide.u32 	%rd56, %r50, 4;
	add.s64 	%rd57, %rd2, %rd56;
	ld.global.f32 	%f58, [%rd57];
	mad.lo.s32 	%r51, %r62, %r37, %r2;
	mul.wide.u32 	%rd58, %r51, 4;
	add.s64 	%rd59, %rd1, %rd58;
	ld.global.f32 	%f59, [%rd59];
	fma.rn.f32 	%f67, %f58, %f59, %f67;
$L__BB0_12:
	cvta.to.global.u64 	%rd60, %rd9;
	mad.lo.s32 	%r52, %r37, %r1, %r1;
	mul.wide.s32 	%rd61, %r52, 4;
	add.s64 	%rd62, %rd60, %rd61;
	st.global.f32 	[%rd62], %f67;
	ret;

}


// ===== COMPILED SASS (sm_100) =====

	.target	sm_100

	.elftype	@"ET_EXEC"


//--------------------- .note.nv.tkinfo           --------------------------
	.section	.note.nv.tkinfo,"",@"SHT_NOTE"
	.sectionflags	@"SHF_NOTE_NV_TKINFO"
	.tkinfo
        /*0018*/ 	.word	0x00000002
        /*0030*/ 	.string	""
        /*0030*/ 	.string	"ptxas"
        /*0030*/ 	.string	"Cuda compilation tools, release 13.0, V13.0.88"
        /*0030*/ 	.string	"Build cuda_13.0.r13.0/compiler.36424714_0"
        /*0030*/ 	.string	"-arch sm_100 -m 64 "



//--------------------- .note.nv.cuinfo           --------------------------
	.section	.note.nv.cuinfo,"",@"SHT_NOTE"
	.sectionflags	@"SHF_NOTE_NV_CUINFO"
        /*0018*/ 	.short	0x0002
        /*001a*/ 	.short	0x0064
        /*001c*/ 	.short	0x0082
	.zero		2


//--------------------- .nv.info                  --------------------------
	.section	.nv.info,"",@"SHT_CUDA_INFO"
	.align	4


	//----- nvinfo : EIATTR_REGCOUNT
	.align		4
        /*0000*/ 	.byte	0x04, 0x2f
        /*0002*/ 	.short	(.L_1 - .L_0)
	.align		4
.L_0:
        /*0004*/ 	.word	index@(_Z20MatmulPracticeKernelPfS_S_i)
        /*0008*/ 	.word	0x00000020


	//----- nvinfo : EIATTR_FRAME_SIZE
	.align		4
.L_1:
        /*000c*/ 	.byte	0x04, 0x11
        /*000e*/ 	.short	(.L_3 - .L_2)
	.align		4
.L_2:
        /*0010*/ 	.word	index@(_Z20MatmulPracticeKernelPfS_S_i)
        /*0014*/ 	.word	0x00000000


	//----- nvinfo : EIATTR_MIN_STACK_SIZE
	.align		4
.L_3:
        /*0018*/ 	.byte	0x04, 0x12
        /*001a*/ 	.short	(.L_5 - .L_4)
	.align		4
.L_4:
        /*001c*/ 	.word	index@(_Z20MatmulPracticeKernelPfS_S_i)
        /*0020*/ 	.word	0x00000000
.L_5:


//--------------------- .nv.compat                --------------------------
	.section	.nv.compat,"",@"SHT_CUDA_COMPAT_INFO"
	.align	4
        /*0000*/ 	.byte	0x02, 0x09, 0x00, 0x00, 0x02, 0x02, 0x01, 0x00, 0x02, 0x05, 0x05, 0x00, 0x03, 0x07, 0x01, 0x01
        /*0010*/ 	.byte	0x02, 0x03, 0x00, 0x00, 0x02, 0x06, 0x01, 0x00, 0x04, 0x0b, 0x08, 0x00, 0x09, 0x00, 0x00, 0x00
        /*0020*/ 	.byte	0x00, 0x00, 0x00, 0x00


//--------------------- .nv.info._Z20MatmulPracticeKernelPfS_S_i --------------------------
	.section	.nv.info._Z20MatmulPracticeKernelPfS_S_i,"",@"SHT_CUDA_INFO"
	.sectionflags	@""
	.align	4


	//----- nvinfo : EIATTR_CUDA_API_VERSION
	.align		4
        /*0000*/ 	.byte	0x04, 0x37
        /*0002*/ 	.short	(.L_7 - .L_6)
.L_6:
        /*0004*/ 	.word	0x00000082


	//----- nvinfo : EIATTR_KPARAM_INFO
	.align		4
.L_7:
        /*0008*/ 	.byte	0x04, 0x17
        /*000a*/ 	.short	(.L_9 - .L_8)
.L_8:
        /*000c*/ 	.word	0x00000000
        /*0010*/ 	.short	0x0003
        /*0012*/ 	.short	0x0018
        /*0014*/ 	.byte	0x00, 0xf0, 0x11, 0x00


	//----- nvinfo : EIATTR_KPARAM_INFO
	.align		4
.L_9:
        /*0018*/ 	.byte	0x04, 0x17
        /*001a*/ 	.short	(.L_11 - .L_10)
.L_10:
        /*001c*/ 	.word	0x00000000
        /*0020*/ 	.short	0x0002
        /*0022*/ 	.short	0x0010
        /*0024*/ 	.byte	0x00, 0xf5, 0x21, 0x00


	//----- nvinfo : EIATTR_KPARAM_INFO
	.align		4
.L_11:
        /*0028*/ 	.byte	0x04, 0x17
        /*002a*/ 	.short	(.L_13 - .L_12)
.L_12:
        /*002c*/ 	.word	0x00000000
        /*0030*/ 	.short	0x0001
        /*0032*/ 	.short	0x0008
        /*0034*/ 	.byte	0x00, 0xf5, 0x21, 0x00


	//----- nvinfo : EIATTR_KPARAM_INFO
	.align		4
.L_13:
        /*0038*/ 	.byte	0x04, 0x17
        /*003a*/ 	.short	(.L_15 - .L_14)
.L_14:
        /*003c*/ 	.word	0x00000000
        /*0040*/ 	.short	0x0000
        /*0042*/ 	.short	0x0000
        /*0044*/ 	.byte	0x00, 0xf5, 0x21, 0x00


	//----- nvinfo : EIATTR_SPARSE_MMA_MASK
	.align		4
.L_15:
        /*0048*/ 	.byte	0x03, 0x50
        /*004a*/ 	.short	0x0000


	//----- nvinfo : EIATTR_MAXREG_COUNT
	.align		4
        /*004c*/ 	.byte	0x03, 0x1b
        /*004e*/ 	.short	0x00ff


	//----- nvinfo : EIATTR_MERCURY_ISA_VERSION
	.align		4
        /*0050*/ 	.byte	0x03, 0x5f
        /*0052*/ 	.short	0x0101


	//----- nvinfo : EIATTR_VRC_CTA_INIT_COUNT
	.align		4
        /*0054*/ 	.byte	0x02, 0x4a
	.zero		1
	.zero		1


	//----- nvinfo : EIATTR_EXIT_INSTR_OFFSETS
	.align		4
        /*0058*/ 	.byte	0x04, 0x1c
        /*005a*/ 	.short	(.L_17 - .L_16)


	//   ....[0]....
.L_16:
        /*005c*/ 	.word	0x00000960


	//----- nvinfo : EIATTR_CBANK_PARAM_SIZE
	.align		4
.L_17:
        /*0060*/ 	.byte	0x03, 0x19
        /*0062*/ 	.short	0x001c


	//----- nvinfo : EIATTR_PARAM_CBANK
	.align		4
        /*0064*/ 	.byte	0x04, 0x0a
        /*0066*/ 	.short	(.L_19 - .L_18)
	.align		4
.L_18:
        /*0068*/ 	.word	index@(.nv.constant0._Z20MatmulPracticeKernelPfS_S_i)
        /*006c*/ 	.short	0x0380
        /*006e*/ 	.short	0x001c


	//----- nvinfo : EIATTR_SW_WAR
	.align		4
.L_19:
        /*0070*/ 	.byte	0x04, 0x36
        /*0072*/ 	.short	(.L_21 - .L_20)
.L_20:
        /*0074*/ 	.word	0x00000008
.L_21:


//--------------------- .nv.callgraph             --------------------------
	.section	.nv.callgraph,"",@"SHT_CUDA_CALLGRAPH"
	.align	4
	.sectionentsize	8
	.align		4
        /*0000*/ 	.word	0x00000000
	.align		4
        /*0004*/ 	.word	0xffffffff
	.align		4
        /*0008*/ 	.word	0x00000000
	.align		4
        /*000c*/ 	.word	0xfffffffe
	.align		4
        /*0010*/ 	.word	0x00000000
	.align		4
        /*0014*/ 	.word	0xfffffffd
	.align		4
        /*0018*/ 	.word	0x00000000
	.align		4
        /*001c*/ 	.word	0xfffffffc


//--------------------- .text._Z20MatmulPracticeKernelPfS_S_i --------------------------
	.section	.text._Z20MatmulPracticeKernelPfS_S_i,"ax",@progbits
	.align	128
        .global         _Z20MatmulPracticeKernelPfS_S_i
        .type           _Z20MatmulPracticeKernelPfS_S_i,@function
        .size           _Z20MatmulPracticeKernelPfS_S_i,(.L_x_5 - _Z20MatmulPracticeKernelPfS_S_i)
        .other          _Z20MatmulPracticeKernelPfS_S_i,@"STO_CUDA_ENTRY STV_DEFAULT"
_Z20MatmulPracticeKernelPfS_S_i:
.text._Z20MatmulPracticeKernelPfS_S_i:
[----:B------:R-:W-:Y:S08]  /*0000*/  LDC R1, c[0x0][0x37c] ;  /* 0x0000df00ff017b82 */ /* 0x000ff00000000800 */
[----:B------:R-:W0:Y:S01]  /*0010*/  LDC R0, c[0x0][0x398] ;  /* 0x0000e600ff007b82 */ /* 0x000e220000000800 */
[----:B------:R-:W1:Y:S01]  /*0020*/  S2R R3, SR_TID.Y ;  /* 0x0000000000037919 */ /* 0x000e620000002200 */
[----:B------:R-:W2:Y:S01]  /*0030*/  LDCU.64 UR4, c[0x0][0x358] ;  /* 0x00006b00ff0477ac */ /* 0x000ea20008000a00 */
[----:B------:R-:W-:Y:S01]  /*0040*/  HFMA2 R20, -RZ, RZ, 0, 0 ;  /* 0x00000000ff147431 */ /* 0x000fe200000001ff */
[----:B0-----:R-:W-:-:S13]  /*0050*/  ISETP.GE.AND P0, PT, R0, 0x1, PT ;  /* 0x000000010000780c */ /* 0x001fda0003f06270 */
[----:B-12---:R-:W-:Y:S05]  /*0060*/  @!P0 BRA `(.L_x_0) ;  /* 0x00000008002c8947 */ /* 0x006fea0003800000 */
[----:B------:R-:W0:Y:S01]  /*0070*/  S2R R5, SR_TID.X ;  /* 0x0000000000057919 */ /* 0x000e220000002100 */
[C---:B------:R-:W-:Y:S01]  /*0080*/  ISETP.GE.U32.AND P1, PT, R0.reuse, 0x8, PT ;  /* 0x000000080000780c */ /* 0x040fe20003f26070 */
[----:B------:R-:W-:Y:S01]  /*0090*/  IMAD R6, R3, R0, RZ ;  /* 0x0000000003067224 */ /* 0x000fe200078e02ff */
[----:B------:R-:W-:Y:S02]  /*00a0*/  LOP3.LUT R4, R0, 0x7, RZ, 0xc0, !PT ;  /* 0x0000000700047812 */ /* 0x000fe400078ec0ff */
[----:B------:R-:W-:Y:S02]  /*00b0*/  MOV R20, RZ ;  /* 0x000000ff00147202 */ /* 0x000fe40000000f00 */
[----:B------:R-:W-:Y:S02]  /*00c0*/  ISETP.NE.AND P0, PT, R4, RZ, PT ;  /* 0x000000ff0400720c */ /* 0x000fe40003f05270 */
[----:B------:R-:W-:-:S05]  /*00d0*/  MOV R7, RZ ;  /* 0x000000ff00077202 */ /* 0x000fca0000000f00 */
[----:B------:R-:W-:Y:S06]  /*00e0*/  @!P1 BRA `(.L_x_1) ;  /* 0x0000000000fc9947 */ /* 0x000fec0003800000 */
[----:B------:R-:W1:Y:S01]  /*00f0*/  LDC.64 R8, c[0x0][0x380] ;  /* 0x0000e000ff087b82 */ /* 0x000e620000000a00 */
[C---:B------:R-:W-:Y:S01]  /*0100*/  LOP3.LUT R7, R0.reuse, 0x7ffffff8, RZ, 0xc0, !PT ;  /* 0x7ffffff800077812 */ /* 0x040fe200078ec0ff */
[C-C-:B0-----:R-:W-:Y:S01]  /*0110*/  IMAD R11, R0.reuse, 0x3, R5.reuse ;  /* 0x00000003000b7824 */ /* 0x141fe200078e0205 */
[----:B------:R-:W-:Y:S01]  /*0120*/  IADD3 R2, PT, PT, R5, R0, RZ ;  /* 0x0000000005027210 */ /* 0x000fe20007ffe0ff */
[C-C-:B------:R-:W-:Y:S01]  /*0130*/  IMAD R29, R0.reuse, 0x5, R5.reuse ;  /* 0x00000005001d7824 */ /* 0x140fe200078e0205 */
[C---:B------:R-:W-:Y:S01]  /*0140*/  SHF.L.U32 R10, R0.reuse, 0x3, RZ ;  /* 0x00000003000a7819 */ /* 0x040fe200000006ff */
[C-C-:B------:R-:W-:Y:S01]  /*0150*/  IMAD R26, R0.reuse, 0x6, R5.reuse ;  /* 0x00000006001a7824 */ /* 0x140fe200078e0205 */
[C---:B------:R-:W-:Y:S01]  /*0160*/  LEA R27, R0.reuse, R5, 0x2 ;  /* 0x00000005001b7211 */ /* 0x040fe200078e10ff */
[----:B------:R-:W0:Y:S01]  /*0170*/  LDC.64 R12, c[0x0][0x388] ;  /* 0x0000e200ff0c7b82 */ /* 0x000e220000000a00 */
[----:B------:R-:W-:Y:S01]  /*0180*/  IMAD R28, R0, 0x7, R5 ;  /* 0x00000007001c7824 */ /* 0x000fe200078e0205 */
[----:B------:R-:W-:Y:S01]  /*0190*/  MOV R20, RZ ;  /* 0x000000ff00147202 */ /* 0x000fe20000000f00 */
[----:B-1----:R-:W-:-:S03]  /*01a0*/  IMAD.WIDE.U32 R8, R6, 0x4, R8 ;  /* 0x0000000406087825 */ /* 0x002fc600078e0008 */
[----:B------:R-:W-:Y:S01]  /*01b0*/  IADD3 R19, P1, PT, R8, 0x10, RZ ;  /* 0x0000001008137810 */ /* 0x000fe20007f3e0ff */
[----:B------:R-:W-:Y:S02]  /*01c0*/  IMAD.MOV R8, RZ, RZ, -R7 ;  /* 0x000000ffff087224 */ /* 0x000fe400078e0a07 */
[----:B0-----:R-:W-:Y:S01]  /*01d0*/  IMAD.WIDE.U32 R16, R5, 0x4, R12 ;  /* 0x0000000405107825 */ /* 0x001fe200078e000c */
[----:B------:R-:W-:Y:S02]  /*01e0*/  IADD3.X R22, PT, PT, RZ, R9, RZ, P1, !PT ;  /* 0x00000009ff167210 */ /* 0x000fe40000ffe4ff */
[----:B------:R-:W-:-:S07]  /*01f0*/  LEA R9, R0, R5, 0x1 ;  /* 0x0000000500097211 */ /* 0x000fce00078e08ff */
.L_x_2:
[----:B------:R-:W-:Y:S02]  /*0200*/  MOV R14, R19 ;  /* 0x00000013000e7202 */ /* 0x000fe40000000f00 */
[----:B------:R-:W-:Y:S01]  /*0210*/  MOV R15, R22 ;  /* 0x00000016000f7202 */ /* 0x000fe20000000f00 */
[--C-:B------:R-:W-:Y:S01]  /*0220*/  IMAD.WIDE.U32 R18, R2, 0x4, R12.reuse ;  /* 0x0000000402127825 */ /* 0x100fe200078e000c */
[----:B------:R-:W2:Y:S04]  /*0230*/  LDG.E R22, desc[UR4][R16.64] ;  /* 0x0000000410167981 */ /* 0x000ea8000c1e1900 */
[----:B------:R-:W2:Y:S04]  /*0240*/  LDG.E R21, desc[UR4][R14.64+-0x10] ;  /* 0xfffff0040e157981 */ /* 0x000ea8000c1e1900 */
[----:B------:R-:W3:Y:S04]  /*0250*/  LDG.E R18, desc[UR4][R18.64] ;  /* 0x0000000412127981 */ /* 0x000ee8000c1e1900 */
[----:B------:R-:W3:Y:S01]  /*0260*/  LDG.E R23, desc[UR4][R14.64+-0xc] ;  /* 0xfffff4040e177981 */ /* 0x000ee2000c1e1900 */
[----:B------:R-:W-:-:S06]  /*0270*/  IMAD.WIDE.U32 R24, R9, 0x4, R12 ;  /* 0x0000000409187825 */ /* 0x000fcc00078e000c */
[----:B------:R-:W4:Y:S04]  /*0280*/  LDG.E R24, desc[UR4][R24.64] ;  /* 0x0000000418187981 */ /* 0x000f28000c1e1900 */
[----:B------:R-:W5:Y:S01]  /*0290*/  LDG.E R25, desc[UR4][R14.64+0x4] ;  /* 0x000004040e197981 */ /* 0x000f62000c1e1900 */
[----:B--2---:R-:W-:-:S03]  /*02a0*/  FFMA R20, R21, R22, R20 ;  /* 0x0000001615147223 */ /* 0x004fc60000000014 */
[----:B------:R-:W4:Y:S01]  /*02b0*/  LDG.E R21, desc[UR4][R14.64+-0x8] ;  /* 0xfffff8040e157981 */ /* 0x000f22000c1e1900 */
[----:B---3--:R-:W-:Y:S01]  /*02c0*/  FFMA R20, R23, R18, R20 ;  /* 0x0000001217147223 */ /* 0x008fe20000000014 */
[----:B------:R-:W-:-:S06]  /*02d0*/  IMAD.WIDE.U32 R22, R11, 0x4, R12 ;  /* 0x000000040b167825 */ /* 0x000fcc00078e000c */
[----:B------:R-:W2:Y:S04]  /*02e0*/  LDG.E R22, desc[UR4][R22.64] ;  /* 0x0000000416167981 */ /* 0x000ea8000c1e1900 */
[----:B------:R-:W2:Y:S01]  /*02f0*/  LDG.E R23, desc[UR4][R14.64+-0x4] ;  /* 0xfffffc040e177981 */ /* 0x000ea2000c1e1900 */
[----:B------:R-:W-:-:S06]  /*0300*/  IMAD.WIDE.U32 R18, R27, 0x4, R12 ;  /* 0x000000041b127825 */ /* 0x000fcc00078e000c */
[----:B------:R-:W3:Y:S04]  /*0310*/  LDG.E R18, desc[UR4][R18.64] ;  /* 0x0000000412127981 */ /* 0x000ee8000c1e1900 */
[----:B------:R-:W3:Y:S01]  /*0320*/  LDG.E R19, desc[UR4][R14.64] ;  /* 0x000000040e137981 */ /* 0x000ee2000c1e1900 */
[----:B----4-:R-:W-:-:S04]  /*0330*/  FFMA R20, R21, R24, R20 ;  /* 0x0000001815147223 */ /* 0x010fc80000000014 */
[----:B--2---:R-:W-:Y:S01]  /*0340*/  FFMA R22, R23, R22, R20 ;  /* 0x0000001617167223 */ /* 0x004fe20000000014 */
[----:B------:R-:W-:-:S06]  /*0350*/  IMAD.WIDE.U32 R20, R29, 0x4, R12 ;  /* 0x000000041d147825 */ /* 0x000fcc00078e000c */
[----:B------:R-:W5:Y:S01]  /*0360*/  LDG.E R20, desc[UR4][R20.64] ;  /* 0x0000000414147981 */ /* 0x000f62000c1e1900 */
[----:B---3--:R-:W-:Y:S01]  /*0370*/  FFMA R24, R19, R18, R22 ;  /* 0x0000001213187223 */ /* 0x008fe20000000016 */
[----:B------:R-:W-:Y:S02]  /*0380*/  IMAD.WIDE.U32 R22, R26, 0x4, R12 ;  /* 0x000000041a167825 */ /* 0x000fe400078e000c */
[----:B------:R-:W2:Y:S04]  /*0390*/  LDG.E R19, desc[UR4][R14.64+0x8] ;  /* 0x000008040e137981 */ /* 0x000ea8000c1e1900 */
[----:B------:R-:W3:Y:S04]  /*03a0*/  LDG.E R21, desc[UR4][R14.64+0xc] ;  /* 0x00000c040e157981 */ /* 0x000ee8000c1e1900 */
[----:B------:R-:W2:Y:S01]  /*03b0*/  LDG.E R22, desc[UR4][R22.64] ;  /* 0x0000000416167981 */ /* 0x000ea2000c1e1900 */
[----:B-----5:R-:W-:Y:S01]  /*03c0*/  FFMA R18, R25, R20, R24 ;  /* 0x0000001419127223 */ /* 0x020fe20000000018 */
[----:B------:R-:W-:-:S06]  /*03d0*/  IMAD.WIDE.U32 R24, R28, 0x4, R12 ;  /* 0x000000041c187825 */ /* 0x000fcc00078e000c */
[----:B------:R-:W3:Y:S01]  /*03e0*/  LDG.E R24, desc[UR4][R24.64] ;  /* 0x0000000418187981 */ /* 0x000ee2000c1e1900 */
[----:B------:R-:W-:Y:S01]  /*03f0*/  IADD3 R8, PT, PT, R8, 0x8, RZ ;  /* 0x0000000808087810 */ /* 0x000fe20007ffe0ff */
[----:B--2---:R-:W-:Y:S01]  /*0400*/  FFMA R18, R19, R22, R18 ;  /* 0x0000001613127223 */ /* 0x004fe20000000012 */
[----:B------:R-:W-:-:S04]  /*0410*/  IADD3 R19, P1, PT, R14, 0x20, RZ ;  /* 0x000000200e137810 */ /* 0x000fc80007f3e0ff */
[----:B------:R-:W-:Y:S02]  /*0420*/  IADD3.X R22, PT, PT, RZ, R15, RZ, P1, !PT ;  /* 0x0000000fff167210 */ /* 0x000fe40000ffe4ff */
[----:B------:R-:W-:Y:S01]  /*0430*/  ISETP.NE.AND P1, PT, R8, RZ, PT ;  /* 0x000000ff0800720c */ /* 0x000fe20003f25270 */
[C---:B------:R-:W-:Y:S01]  /*0440*/  IMAD.IADD R11, R10.reuse, 0x1, R11 ;  /* 0x000000010a0b7824 */ /* 0x040fe200078e020b */
[C---:B------:R-:W-:Y:S01]  /*0450*/  IADD3 R2, PT, PT, R10.reuse, R2, RZ ;  /* 0x000000020a027210 */ /* 0x040fe20007ffe0ff */
[C---:B------:R-:W-:Y:S01]  /*0460*/  IMAD.WIDE.U32 R16, R10.reuse, 0x4, R16 ;  /* 0x000000040a107825 */ /* 0x040fe200078e0010 */
[C---:B------:R-:W-:Y:S02]  /*0470*/  IADD3 R9, PT, PT, R10.reuse, R9, RZ ;  /* 0x000000090a097210 */ /* 0x040fe40007ffe0ff */
[C---:B------:R-:W-:Y:S02]  /*0480*/  IADD3 R27, PT, PT, R10.reuse, R27, RZ ;  /* 0x0000001b0a1b7210 */ /* 0x040fe40007ffe0ff */
[----:B------:R-:W-:-:S02]  /*0490*/  IADD3 R29, PT, PT, R10, R29, RZ ;  /* 0x0000001d0a1d7210 */ /* 0x000fc40007ffe0ff */
[C---:B------:R-:W-:Y:S02]  /*04a0*/  IADD3 R26, PT, PT, R10.reuse, R26, RZ ;  /* 0x0000001a0a1a7210 */ /* 0x040fe40007ffe0ff */
[----:B------:R-:W-:Y:S01]  /*04b0*/  IADD3 R28, PT, PT, R10, R28, RZ ;  /* 0x0000001c0a1c7210 */ /* 0x000fe20007ffe0ff */
[----:B---3--:R-:W-:Y:S01]  /*04c0*/  FFMA R20, R21, R24, R18 ;  /* 0x0000001815147223 */ /* 0x008fe20000000012 */
[----:B------:R-:W-:Y:S06]  /*04d0*/  @P1 BRA `(.L_x_2) ;  /* 0xfffffffc00481947 */ /* 0x000fec000383ffff */
.L_x_1:
[----:B------:R-:W-:Y:S05]  /*04e0*/  @!P0 BRA `(.L_x_0) ;  /* 0x00000004000c8947 */ /* 0x000fea0003800000 */
[----:B------:R-:W-:Y:S02]  /*04f0*/  ISETP.GE.U32.AND P1, PT, R4, 0x4, PT ;  /* 0x000000040400780c */ /* 0x000fe40003f26070 */
[----:B------:R-:W-:-:S04]  /*0500*/  LOP3.LUT R2, R0, 0x3, RZ, 0xc0, !PT ;  /* 0x0000000300027812 */ /* 0x000fc800078ec0ff */
[----:B------:R-:W-:-:S07]  /*0510*/  ISETP.NE.AND P0, PT, R2, RZ, PT ;  /* 0x000000ff0200720c */ /* 0x000fce0003f05270 */
[----:B------:R-:W-:Y:S06]  /*0520*/  @!P1 BRA `(.L_x_3) ;  /* 0x0000000000789947 */ /* 0x000fec0003800000 */
[----:B------:R-:W1:Y:S01]  /*0530*/  LDC.64 R16, c[0x0][0x380] ;  /* 0x0000e000ff107b82 */ /* 0x000e620000000a00 */
[----:B------:R-:W2:Y:S01]  /*0540*/  LDCU.64 UR6, c[0x0][0x380] ;  /* 0x00007000ff0677ac */ /* 0x000ea20008000a00 */
[-C--:B0-----:R-:W-:Y:S01]  /*0550*/  IMAD R15, R7, R0.reuse, R5 ;  /* 0x00000000070f7224 */ /* 0x081fe200078e0205 */
[CC--:B------:R-:W-:Y:S02]  /*0560*/  IADD3 R11, PT, PT, R6.reuse, R7.reuse, RZ ;  /* 0x00000007060b7210 */ /* 0x0c0fe40007ffe0ff */
[----:B------:R-:W-:Y:S02]  /*0570*/  IADD3 R4, P1, PT, R6, R7, RZ ;  /* 0x0000000706047210 */ /* 0x000fe40007f3e0ff */
[----:B------:R-:W-:Y:S01]  /*0580*/  IADD3 R19, PT, PT, R15, R0, RZ ;  /* 0x000000000f137210 */ /* 0x000fe20007ffe0ff */
[----:B------:R-:W0:Y:S04]  /*0590*/  LDC.64 R8, c[0x0][0x388] ;  /* 0x0000e200ff087b82 */ /* 0x000e280000000a00 */
[----:B------:R-:W-:-:S02]  /*05a0*/  IMAD.IADD R21, R19, 0x1, R0 ;  /* 0x0000000113157824 */ /* 0x000fc400078e0200 */
[----:B-1----:R-:W-:Y:S01]  /*05b0*/  IMAD.WIDE.U32 R16, R11, 0x4, R16 ;  /* 0x000000040b107825 */ /* 0x002fe200078e0010 */
[----:B------:R-:W-:Y:S02]  /*05c0*/  IADD3.X R11, PT, PT, RZ, RZ, RZ, P1, !PT ;  /* 0x000000ffff0b7210 */ /* 0x000fe40000ffe4ff */
[----:B--2---:R-:W-:-:S03]  /*05d0*/  LEA R10, P1, R4, UR6, 0x2 ;  /* 0x00000006040a7c11 */ /* 0x004fc6000f8210ff */
[----:B------:R-:W2:Y:S01]  /*05e0*/  LDG.E R17, desc[UR4][R16.64] ;  /* 0x0000000410117981 */ /* 0x000ea2000c1e1900 */
[----:B------:R-:W-:Y:S01]  /*05f0*/  LEA.HI.X R11, R4, UR7, R11, 0x2, P1 ;  /* 0x00000007040b7c11 */ /* 0x000fe200088f140b */
[----:B0-----:R-:W-:-:S04]  /*0600*/  IMAD.WIDE.U32 R14, R15, 0x4, R8 ;  /* 0x000000040f0e7825 */ /* 0x001fc800078e0008 */
[--C-:B------:R-:W-:Y:S01]  /*0610*/  IMAD.WIDE.U32 R12, R19, 0x4, R8.reuse ;  /* 0x00000004130c7825 */ /* 0x100fe200078e0008 */
[----:B------:R-:W3:Y:S03]  /*0620*/  LDG.E R4, desc[UR4][R10.64+0x4] ;  /* 0x000004040a047981 */ /* 0x000ee6000c1e1900 */
[C---:B------:R-:W-:Y:S01]  /*0630*/  IMAD.WIDE.U32 R18, R21.reuse, 0x4, R8 ;  /* 0x0000000415127825 */ /* 0x040fe200078e0008 */
[----:B------:R-:W2:Y:S01]  /*0640*/  LDG.E R14, desc[UR4][R14.64] ;  /* 0x000000040e0e7981 */ /* 0x000ea2000c1e1900 */
[----:B------:R-:W-:-:S03]  /*0650*/  IADD3 R21, PT, PT, R21, R0, RZ ;  /* 0x0000000015157210 */ /* 0x000fc60007ffe0ff */
[----:B------:R-:W3:Y:S02]  /*0660*/  LDG.E R12, desc[UR4][R12.64] ;  /* 0x000000040c0c7981 */ /* 0x000ee4000c1e1900 */
[----:B------:R-:W-:Y:S02]  /*0670*/  IMAD.WIDE.U32 R8, R21, 0x4, R8 ;  /* 0x0000000415087825 */ /* 0x000fe400078e0008 */
[----:B------:R-:W4:Y:S04]  /*0680*/  LDG.E R18, desc[UR4][R18.64] ;  /* 0x0000000412127981 */ /* 0x000f28000c1e1900 */
[----:B------:R-:W4:Y:S04]  /*0690*/  LDG.E R21, desc[UR4][R10.64+0x8] ;  /* 0x000008040a157981 */ /* 0x000f28000c1e1900 */
[----:B------:R-:W5:Y:S04]  /*06a0*/  LDG.E R23, desc[UR4][R10.64+0xc] ;  /* 0x00000c040a177981 */ /* 0x000f68000c1e1900 */
[----:B------:R-:W5:Y:S01]  /*06b0*/  LDG.E R8, desc[UR4][R8.64] ;  /* 0x0000000408087981 */ /* 0x000f62000c1e1900 */
[----:B------:R-:W-:Y:S01]  /*06c0*/  IADD3 R7, PT, PT, R7, 0x4, RZ ;  /* 0x0000000407077810 */ /* 0x000fe20007ffe0ff */
[----:B--2---:R-:W-:-:S04]  /*06d0*/  FFMA R17, R17, R14, R20 ;  /* 0x0000000e11117223 */ /* 0x004fc80000000014 */
[----:B---3--:R-:W-:-:S04]  /*06e0*/  FFMA R4, R4, R12, R17 ;  /* 0x0000000c04047223 */ /* 0x008fc80000000011 */
[----:B----4-:R-:W-:-:S04]  /*06f0*/  FFMA R4, R21, R18, R4 ;  /* 0x0000001215047223 */ /* 0x010fc80000000004 */
[----:B-----5:R-:W-:-:S07]  /*0700*/  FFMA R20, R23, R8, R4 ;  /* 0x0000000817147223 */ /* 0x020fce0000000004 */
.L_x_3:
[----:B------:R-:W-:Y:S05]  /*0710*/  @!P0 BRA `(.L_x_0) ;  /* 0x0000000000808947 */ /* 0x000fea0003800000 */
[----:B------:R-:W-:Y:S01]  /*0720*/  ISETP.NE.AND P1, PT, R2, 0x1, PT ;  /* 0x000000010200780c */ /* 0x000fe20003f25270 */
[----:B------:R-:W1:Y:S01]  /*0730*/  LDC.64 R18, c[0x0][0x380] ;  /* 0x0000e000ff127b82 */ /* 0x000e620000000a00 */
[----:B------:R-:W-:-:S04]  /*0740*/  LOP3.LUT R4, R0, 0x1, RZ, 0xc0, !PT ;  /* 0x0000000100047812 */ /* 0x000fc800078ec0ff */
[----:B------:R-:W-:-:S03]  /*0750*/  ISETP.NE.U32.AND P0, PT, R4, 0x1, PT ;  /* 0x000000010400780c */ /* 0x000fc60003f05070 */
[----:B------:R-:W2:Y:S04]  /*0760*/  LDC.64 R14, c[0x0][0x388] ;  /* 0x0000e200ff0e7b82 */ /* 0x000ea80000000a00 */
[CC--:B------:R-:W-:Y:S01]  /*0770*/  @P1 IADD3 R17, PT, PT, R6.reuse, R7.reuse, RZ ;  /* 0x0000000706111210 */ /* 0x0c0fe20007ffe0ff */
[C---:B0-----:R-:W-:Y:S01]  /*0780*/  @P1 IMAD R21, R7.reuse, R0, R5 ;  /* 0x0000000007151224 */ /* 0x041fe200078e0205 */
[----:B------:R-:W-:Y:S02]  /*0790*/  @P1 IADD3 R2, P2, PT, R6, R7, RZ ;  /* 0x0000000706021210 */ /* 0x000fe40007f5e0ff */
[----:B------:R-:W0:Y:S01]  /*07a0*/  @P1 LDC.64 R12, c[0x0][0x380] ;  /* 0x0000e000ff0c1b82 */ /* 0x000e220000000a00 */
[----:B------:R-:W-:Y:S02]  /*07b0*/  @P1 IADD3 R7, PT, PT, R7, 0x2, RZ ;  /* 0x0000000207071810 */ /* 0x000fe40007ffe0ff */
[----:B------:R-:W-:-:S02]  /*07c0*/  @P1 IADD3.X R4, PT, PT, RZ, RZ, RZ, P2, !PT ;  /* 0x000000ffff041210 */ /* 0x000fc400017fe4ff */
[-C--:B------:R-:W-:Y:S01]  /*07d0*/  @P1 IADD3 R23, PT, PT, R21, R0.reuse, RZ ;  /* 0x0000000015171210 */ /* 0x080fe20007ffe0ff */
[----:B------:R-:W-:Y:S02]  /*07e0*/  @!P0 IMAD R5, R7, R0, R5 ;  /* 0x0000000007058224 */ /* 0x000fe400078e0205 */
[----:B------:R-:W3:Y:S01]  /*07f0*/  LDC.64 R10, c[0x0][0x380] ;  /* 0x0000e000ff0a7b82 */ /* 0x000ee20000000a00 */
[----:B-1----:R-:W-:-:S06]  /*0800*/  @P1 IMAD.WIDE.U32 R18, R17, 0x4, R18 ;  /* 0x0000000411121825 */ /* 0x002fcc00078e0012 */
[----:B------:R-:W4:Y:S01]  /*0810*/  @P1 LDG.E R19, desc[UR4][R18.64] ;  /* 0x0000000412131981 */ /* 0x000f22000c1e1900 */
[----:B------:R-:W1:Y:S01]  /*0820*/  LDC.64 R8, c[0x0][0x388] ;  /* 0x0000e200ff087b82 */ /* 0x000e620000000a00 */
[--C-:B--2---:R-:W-:Y:S01]  /*0830*/  @P1 IMAD.WIDE.U32 R16, R21, 0x4, R14.reuse ;  /* 0x0000000415101825 */ /* 0x104fe200078e000e */
[----:B------:R-:W-:Y:S02]  /*0840*/  @!P0 IADD3 R21, PT, PT, R6, R7, RZ ;  /* 0x0000000706158210 */ /* 0x000fe40007ffe0ff */
[C---:B0-----:R-:W-:Y:S01]  /*0850*/  @P1 LEA R12, P2, R2.reuse, R12, 0x2 ;  /* 0x0000000c020c1211 */ /* 0x041fe200078410ff */
[----:B------:R-:W-:Y:S02]  /*0860*/  @P1 IMAD.WIDE.U32 R14, R23, 0x4, R14 ;  /* 0x00000004170e1825 */ /* 0x000fe400078e000e */
[----:B------:R-:W4:Y:S01]  /*0870*/  @P1 LDG.E R16, desc[UR4][R16.64] ;  /* 0x0000000410101981 */ /* 0x000f22000c1e1900 */
[----:B------:R-:W-:-:S03]  /*0880*/  @P1 LEA.HI.X R13, R2, R13, R4, 0x2, P2 ;  /* 0x0000000d020d1211 */ /* 0x000fc600010f1404 */
[----:B------:R-:W2:Y:S01]  /*0890*/  @P1 LDG.E R14, desc[UR4][R14.64] ;  /* 0x000000040e0e1981 */ /* 0x000ea2000c1e1900 */
[----:B---3--:R-:W-:-:S03]  /*08a0*/  @!P0 IMAD.WIDE.U32 R10, R21, 0x4, R10 ;  /* 0x00000004150a8825 */ /* 0x008fc600078e000a */
[----:B------:R-:W2:Y:S04]  /*08b0*/  @P1 LDG.E R13, desc[UR4][R12.64+0x4] ;  /* 0x000004040c0d1981 */ /* 0x000ea8000c1e1900 */
[----:B------:R-:W3:Y:S01]  /*08c0*/  @!P0 LDG.E R11, desc[UR4][R10.64] ;  /* 0x000000040a0b8981 */ /* 0x000ee2000c1e1900 */
[----:B-1----:R-:W-:-:S06]  /*08d0*/  @!P0 IMAD.WIDE.U32 R8, R5, 0x4, R8 ;  /* 0x0000000405088825 */ /* 0x002fcc00078e0008 */
[----:B------:R-:W3:Y:S01]  /*08e0*/  @!P0 LDG.E R8, desc[UR4][R8.64] ;  /* 0x0000000408088981 */ /* 0x000ee2000c1e1900 */
[----:B----4-:R-:W-:-:S04]  /*08f0*/  @P1 FFMA R2, R19, R16, R20 ;  /* 0x0000001013021223 */ /* 0x010fc80000000014 */
[----:B--2---:R-:W-:-:S04]  /*0900*/  @P1 FFMA R20, R13, R14, R2 ;  /* 0x0000000e0d141223 */ /* 0x004fc80000000002 */
[----:B---3--:R-:W-:-:S07]  /*0910*/  @!P0 FFMA R20, R11, R8, R20 ;  /* 0x000000080b148223 */ /* 0x008fce0000000014 */
.L_x_0:
[----:B0-----:R-:W0:Y:S01]  /*0920*/  LDC.64 R4, c[0x0][0x390] ;  /* 0x0000e400ff047b82 */ /* 0x001e220000000a00 */
[----:B------:R-:W-:-:S04]  /*0930*/  IMAD R3, R3, R0, R3 ;  /* 0x0000000003037224 */ /* 0x000fc800078e0203 */
[----:B0-----:R-:W-:-:S05]  /*0940*/  IMAD.WIDE R2, R3, 0x4, R4 ;  /* 0x0000000403027825 */ /* 0x001fca00078e0204 */
[----:B------:R-:W-:Y:S01]  /*0950*/  STG.E desc[UR4][R2.64], R20 ;  /* 0x0000001402007986 */ /* 0x000fe2000c101904 */
[----:B------:R-:W-:Y:S05]  /*0960*/  EXIT ;  /* 0x000000000000794d */ /* 0x000fea0003800000 */
.L_x_4:
[----:B------:R-:W-:-:S00]  /*0970*/  BRA `(.L_x_4) ;  /* 0xfffffffc00fc7947 */ /* 0x000fc0000383ffff */
[----:B------:R-:W-:-:S00]  /*0980*/  NOP ;  /* 0x0000000000007918 */ /* 0x000fc00000000000 */
[----:B------:R-:W-:-:S00]  /*0990*/  NOP ;  /* 0x0000000000007918 */ /* 0x000fc00000000000 */
[----:B------:R-:W-:-:S00]  /*09a0*/  NOP ;  /* 0x0000000000007918 */ /* 0x000fc00000000000 */
[----:B------:R-:W-:-:S00]  /*09b0*/  NOP ;  /* 0x0000000000007918 */ /* 0x000fc00000000000 */
[----:B------:R-:W-:-:S00]  /*09c0*/  NOP ;  /* 0x0000000000007918 */ /* 0x000fc00000000000 */
[----:B------:R-:W-:-:S00]  /*09d0*/  NOP ;  /* 0x0000000000007918 */ /* 0x000fc00000000000 */
[----:B------:R-:W-:-:S00]  /*09e0*/  NOP ;  /* 0x0000000000007918 */ /* 0x000fc00000000000 */
[----:B------:R-:W-:-:S00]  /*09f0*/  NOP ;  /* 0x0000000000007918 */ /* 0x000fc00000000000 */
.L_x_5:


//--------------------- .nv.shared.reserved.0     --------------------------
	.section	.nv.shared.reserved.0,"aw",@nobits
	.weak		__nv_reservedSMEM_offset_0_alias
	.size		__nv_reservedSMEM_offset_0_alias, 0, 64
	.other		__nv_reservedSMEM_offset_0_alias,@"STO_CUDA_RESERVED_SHARED STV_DEFAULT"
__nv_reservedSMEM_offset_0_alias:
	.zero		0
	.zero		64


//--------------------- .nv.constant0._Z20MatmulPracticeKernelPfS_S_i --------------------------
	.section	.nv.constant0._Z20MatmulPracticeKernelPfS_S_i,"a",@progbits
	.sectionflags	@""
	.align	4
.nv.constant0._Z20MatmulPracticeKernelPfS_S_i:
	.zero		924


//--------------------- SYMBOLS --------------------------

	.type		.nv.reservedSmem.offset0,@object
	.size		.nv.reservedSmem.offset0,0x4
